//
// Generated by NVIDIA NVVM Compiler
//
// Compiler Build ID: CL-36424714
// Cuda compilation tools, release 13.0, V13.0.88
// Based on NVVM 20.0.0
//

.version 9.0
.target sm_100
.address_size 64

	// .globl	_Z18kernel_updateRow16PKhS0_PiS1_S1_iiii
.extern .shared .align 16 .b8 prevRowH_seg[];

.visible .entry _Z18kernel_updateRow16PKhS0_PiS1_S1_iiii(
	.param .u64 .ptr .align 1 _Z18kernel_updateRow16PKhS0_PiS1_S1_iiii_param_0,
	.param .u64 .ptr .align 1 _Z18kernel_updateRow16PKhS0_PiS1_S1_iiii_param_1,
	.param .u64 .ptr .align 1 _Z18kernel_updateRow16PKhS0_PiS1_S1_iiii_param_2,
	.param .u64 .ptr .align 1 _Z18kernel_updateRow16PKhS0_PiS1_S1_iiii_param_3,
	.param .u64 .ptr .align 1 _Z18kernel_updateRow16PKhS0_PiS1_S1_iiii_param_4,
	.param .u32 _Z18kernel_updateRow16PKhS0_PiS1_S1_iiii_param_5,
	.param .u32 _Z18kernel_updateRow16PKhS0_PiS1_S1_iiii_param_6,
	.param .u32 _Z18kernel_updateRow16PKhS0_PiS1_S1_iiii_param_7,
	.param .u32 _Z18kernel_updateRow16PKhS0_PiS1_S1_iiii_param_8
)
{
	.reg .pred 	%p<9>;
	.reg .b16 	%rs<6>;
	.reg .b32 	%r<75>;
	.reg .b64 	%rd<24>;

	ld.param.u64 	%rd6, [_Z18kernel_updateRow16PKhS0_PiS1_S1_iiii_param_0];
	ld.param.u64 	%rd7, [_Z18kernel_updateRow16PKhS0_PiS1_S1_iiii_param_1];
	ld.param.u64 	%rd10, [_Z18kernel_updateRow16PKhS0_PiS1_S1_iiii_param_2];
	ld.param.u64 	%rd8, [_Z18kernel_updateRow16PKhS0_PiS1_S1_iiii_param_3];
	ld.param.u64 	%rd9, [_Z18kernel_updateRow16PKhS0_PiS1_S1_iiii_param_4];
	ld.param.u32 	%r36, [_Z18kernel_updateRow16PKhS0_PiS1_S1_iiii_param_5];
	ld.param.u32 	%r37, [_Z18kernel_updateRow16PKhS0_PiS1_S1_iiii_param_7];
	ld.param.u32 	%r38, [_Z18kernel_updateRow16PKhS0_PiS1_S1_iiii_param_8];
	cvta.to.global.u64 	%rd1, %rd10;
	mov.u32 	%r39, %ctaid.x;
	mov.u32 	%r1, %ntid.x;
	mul.lo.s32 	%r2, %r39, %r1;
	mov.u32 	%r66, %tid.x;
	add.s32 	%r4, %r2, %r66;
	setp.ge.s32 	%p1, %r4, %r38;
	@%p1 bra 	$L__BB0_10;
	shl.b32 	%r5, %r4, 4;
	sub.s32 	%r6, %r36, %r5;
	min.s32 	%r7, %r6, 16;
	setp.ge.s32 	%p2, %r66, %r7;
	@%p2 bra 	$L__BB0_4;
	add.s32 	%r40, %r37, -1;
	mad.lo.s32 	%r41, %r40, %r36, %r40;
	shl.b32 	%r42, %r2, 6;
	mad.lo.s32 	%r43, %r66, 68, %r42;
	mov.u32 	%r44, prevRowH_seg;
	add.s32 	%r65, %r44, %r43;
	shl.b32 	%r9, %r1, 2;
	shl.b32 	%r45, %r2, 4;
	add.s32 	%r46, %r45, %r41;
	mad.lo.s32 	%r64, %r66, 17, %r46;
$L__BB0_3:
	mul.wide.s32 	%rd11, %r64, 4;
	add.s64 	%rd12, %rd1, %rd11;
	ld.global.u32 	%r47, [%rd12];
	st.shared.u32 	[%r65], %r47;
	add.s32 	%r66, %r66, %r1;
	add.s32 	%r65, %r65, %r9;
	add.s32 	%r64, %r64, %r1;
	setp.lt.s32 	%p3, %r66, %r7;
	@%p3 bra 	$L__BB0_3;
$L__BB0_4:
	bar.sync 	0;
	cvta.to.global.u64 	%rd13, %rd8;
	mul.wide.s32 	%rd14, %r4, 4;
	add.s64 	%rd2, %rd13, %rd14;
	ld.global.u32 	%r73, [%rd2];
	cvta.to.global.u64 	%rd15, %rd9;
	add.s64 	%rd3, %rd15, %rd14;
	ld.global.u32 	%r74, [%rd3];
	setp.lt.s32 	%p4, %r6, 1;
	@%p4 bra 	$L__BB0_7;
	cvt.s64.s32 	%rd16, %r37;
	cvta.to.global.u64 	%rd17, %rd7;
	add.s64 	%rd18, %rd17, %rd16;
	ld.global.nc.u8 	%rs2, [%rd18+-1];
	cvt.u16.u8 	%rs1, %rs2;
	mad.lo.s32 	%r48, %r37, %r36, %r37;
	max.s32 	%r49, %r7, 1;
	neg.s32 	%r70, %r49;
	shl.b32 	%r50, %r4, 6;
	mov.u32 	%r51, prevRowH_seg;
	add.s32 	%r69, %r51, %r50;
	add.s32 	%r67, %r48, %r5;
	cvta.to.global.u64 	%rd4, %rd6;
	and.b16  	%rs5, %rs1, 255;
	mov.u32 	%r68, %r5;
	mov.u32 	%r71, %r74;
	mov.u32 	%r72, %r73;
$L__BB0_6:
	cvt.s64.s32 	%rd19, %r68;
	add.s64 	%rd20, %rd4, %rd19;
	mul.wide.s32 	%rd21, %r67, 4;
	add.s64 	%rd22, %rd1, %rd21;
	ld.shared.u32 	%r52, [%r69];
	ld.global.nc.u8 	%rs3, [%rd20];
	cvt.u16.u8 	%rs4, %rs3;
	setp.eq.s16 	%p5, %rs4, %rs5;
	selp.b32 	%r53, 1, -1, %p5;
	add.s32 	%r54, %r53, %r52;
	add.s32 	%r55, %r54, -1;
	add.s32 	%r56, %r72, -1;
	max.s32 	%r73, %r55, %r56;
	add.s32 	%r57, %r71, -1;
	max.s32 	%r74, %r55, %r57;
	max.s32 	%r58, %r72, %r54;
	max.s32 	%r59, %r71, %r58;
	max.s32 	%r60, %r59, 0;
	st.global.u32 	[%rd22], %r60;
	add.s32 	%r70, %r70, 1;
	setp.ne.s32 	%p6, %r70, 0;
	add.s32 	%r69, %r69, 4;
	add.s32 	%r68, %r68, 1;
	add.s32 	%r67, %r67, 1;
	mov.u32 	%r71, %r74;
	mov.u32 	%r72, %r73;
	@%p6 bra 	$L__BB0_6;
$L__BB0_7:
	setp.lt.s32 	%p7, %r6, 1;
	st.global.u32 	[%rd2], %r73;
	st.global.u32 	[%rd3], %r74;
	@%p7 bra 	$L__BB0_10;
	mad.lo.s32 	%r61, %r37, %r36, %r37;
	add.s32 	%r62, %r61, %r5;
	mul.wide.s32 	%rd23, %r62, 4;
	add.s64 	%rd5, %rd1, %rd23;
	ld.global.u32 	%r63, [%rd5];
	setp.lt.s32 	%p8, %r74, %r63;
	@%p8 bra 	$L__BB0_10;
	st.global.u32 	[%rd5], %r74;
$L__BB0_10:
	ret;

}


// ===== COMPILED SASS (sm_100) =====

	.target	sm_100

	.elftype	@"ET_EXEC"


//--------------------- .note.nv.tkinfo           --------------------------
	.section	.note.nv.tkinfo,"",@"SHT_NOTE"
	.sectionflags	@"SHF_NOTE_NV_TKINFO"
	.tkinfo
        /*0018*/ 	.word	0x00000002
        /*0030*/ 	.string	""
        /*0030*/ 	.string	"ptxas"
        /*0030*/ 	.string	"Cuda compilation tools, release 13.0, V13.0.88"
        /*0030*/ 	.string	"Build cuda_13.0.r13.0/compiler.36424714_0"
        /*0030*/ 	.string	"-arch sm_100 -m 64 "



//--------------------- .note.nv.cuinfo           --------------------------
	.section	.note.nv.cuinfo,"",@"SHT_NOTE"
	.sectionflags	@"SHF_NOTE_NV_CUINFO"
        /*0018*/ 	.short	0x0002
        /*001a*/ 	.short	0x0064
        /*001c*/ 	.short	0x0082
	.zero		2


//--------------------- .nv.info                  --------------------------
	.section	.nv.info,"",@"SHT_CUDA_INFO"
	.align	4


	//----- nvinfo : EIATTR_REGCOUNT
	.align		4
        /*0000*/ 	.byte	0x04, 0x2f
        /*0002*/ 	.short	(.L_1 - .L_0)
	.align		4
.L_0:
        /*0004*/ 	.word	index@(_Z18kernel_updateRow16PKhS0_PiS1_S1_iiii)
        /*0008*/ 	.word	0x00000020


	//----- nvinfo : EIATTR_FRAME_SIZE
	.align		4
.L_1:
        /*000c*/ 	.byte	0x04, 0x11
        /*000e*/ 	.short	(.L_3 - .L_2)
	.align		4
.L_2:
        /*0010*/ 	.word	index@(_Z18kernel_updateRow16PKhS0_PiS1_S1_iiii)
        /*0014*/ 	.word	0x00000000


	//----- nvinfo : EIATTR_MIN_STACK_SIZE
	.align		4
.L_3:
        /*0018*/ 	.byte	0x04, 0x12
        /*001a*/ 	.short	(.L_5 - .L_4)
	.align		4
.L_4:
        /*001c*/ 	.word	index@(_Z18kernel_updateRow16PKhS0_PiS1_S1_iiii)
        /*0020*/ 	.word	0x00000000
.L_5:


//--------------------- .nv.compat                --------------------------
	.section	.nv.compat,"",@"SHT_CUDA_COMPAT_INFO"
	.align	4
        /*0000*/ 	.byte	0x02, 0x09, 0x00, 0x00, 0x02, 0x02, 0x01, 0x00, 0x02, 0x05, 0x05, 0x00, 0x03, 0x07, 0x01, 0x01
        /*0010*/ 	.byte	0x02, 0x03, 0x00, 0x00, 0x02, 0x06, 0x01, 0x00, 0x04, 0x0b, 0x08, 0x00, 0x09, 0x00, 0x00, 0x00
        /*0020*/ 	.byte	0x00, 0x00, 0x00, 0x00


//--------------------- .nv.info._Z18kernel_updateRow16PKhS0_PiS1_S1_iiii --------------------------
	.section	.nv.info._Z18kernel_updateRow16PKhS0_PiS1_S1_iiii,"",@"SHT_CUDA_INFO"
	.sectionflags	@""
	.align	4


	//----- nvinfo : EIATTR_CUDA_API_VERSION
	.align		4
        /*0000*/ 	.byte	0x04, 0x37
        /*0002*/ 	.short	(.L_7 - .L_6)
.L_6:
        /*0004*/ 	.word	0x00000082


	//----- nvinfo : EIATTR_KPARAM_INFO
	.align		4
.L_7:
        /*0008*/ 	.byte	0x04, 0x17
        /*000a*/ 	.short	(.L_9 - .L_8)
.L_8:
        /*000c*/ 	.word	0x00000000
        /*0010*/ 	.short	0x0008
        /*0012*/ 	.short	0x0034
        /*0014*/ 	.byte	0x00, 0xf0, 0x11, 0x00


	//----- nvinfo : EIATTR_KPARAM_INFO
	.align		4
.L_9:
        /*0018*/ 	.byte	0x04, 0x17
        /*001a*/ 	.short	(.L_11 - .L_10)
.L_10:
        /*001c*/ 	.word	0x00000000
        /*0020*/ 	.short	0x0007
        /*0022*/ 	.short	0x0030
        /*0024*/ 	.byte	0x00, 0xf0, 0x11, 0x00


	//----- nvinfo : EIATTR_KPARAM_INFO
	.align		4
.L_11:
        /*0028*/ 	.byte	0x04, 0x17
        /*002a*/ 	.short	(.L_13 - .L_12)
.L_12:
        /*002c*/ 	.word	0x00000000
        /*0030*/ 	.short	0x0006
        /*0032*/ 	.short	0x002c
        /*0034*/ 	.byte	0x00, 0xf0, 0x11, 0x00


	//----- nvinfo : EIATTR_KPARAM_INFO
	.align		4
.L_13:
        /*0038*/ 	.byte	0x04, 0x17
        /*003a*/ 	.short	(.L_15 - .L_14)
.L_14:
        /*003c*/ 	.word	0x00000000
        /*0040*/ 	.short	0x0005
        /*0042*/ 	.short	0x0028
        /*0044*/ 	.byte	0x00, 0xf0, 0x11, 0x00


	//----- nvinfo : EIATTR_KPARAM_INFO
	.align		4
.L_15:
        /*0048*/ 	.byte	0x04, 0x17
        /*004a*/ 	.short	(.L_17 - .L_16)
.L_16:
        /*004c*/ 	.word	0x00000000
        /*0050*/ 	.short	0x0004
        /*0052*/ 	.short	0x0020
        /*0054*/ 	.byte	0x00, 0xf5, 0x21, 0x00


	//----- nvinfo : EIATTR_KPARAM_INFO
	.align		4
.L_17:
        /*0058*/ 	.byte	0x04, 0x17
        /*005a*/ 	.short	(.L_19 - .L_18)
.L_18:
        /*005c*/ 	.word	0x00000000
        /*0060*/ 	.short	0x0003
        /*0062*/ 	.short	0x0018
        /*0064*/ 	.byte	0x00, 0xf5, 0x21, 0x00


	//----- nvinfo : EIATTR_KPARAM_INFO
	.align		4
.L_19:
        /*0068*/ 	.byte	0x04, 0x17
        /*006a*/ 	.short	(.L_21 - .L_20)
.L_20:
        /*006c*/ 	.word	0x00000000
        /*0070*/ 	.short	0x0002
        /*0072*/ 	.short	0x0010
        /*0074*/ 	.byte	0x00, 0xf5, 0x21, 0x00


	//----- nvinfo : EIATTR_KPARAM_INFO
	.align		4
.L_21:
        /*0078*/ 	.byte	0x04, 0x17
        /*007a*/ 	.short	(.L_23 - .L_22)
.L_22:
        /*007c*/ 	.word	0x00000000
        /*0080*/ 	.short	0x0001
        /*0082*/ 	.short	0x0008
        /*0084*/ 	.byte	0x00, 0xf5, 0x21, 0x00


	//----- nvinfo : EIATTR_KPARAM_INFO
	.align		4
.L_23:
        /*0088*/ 	.byte	0x04, 0x17
        /*008a*/ 	.short	(.L_25 - .L_24)
.L_24:
        /*008c*/ 	.word	0x00000000
        /*0090*/ 	.short	0x0000
        /*0092*/ 	.short	0x0000
        /*0094*/ 	.byte	0x00, 0xf5, 0x21, 0x00


	//----- nvinfo : EIATTR_SPARSE_MMA_MASK
	.align		4
.L_25:
        /*0098*/ 	.byte	0x03, 0x50
        /*009a*/ 	.short	0x0000


	//----- nvinfo : EIATTR_MAXREG_COUNT
	.align		4
        /*009c*/ 	.byte	0x03, 0x1b
        /*009e*/ 	.short	0x00ff


	//----- nvinfo : EIATTR_NUM_BARRIERS
	.align		4
        /*00a0*/ 	.byte	0x02, 0x4c
        /*00a2*/ 	.byte	0x01
	.zero		1


	//----- nvinfo : EIATTR_MERCURY_ISA_VERSION
	.align		4
        /*00a4*/ 	.byte	0x03, 0x5f
        /*00a6*/ 	.short	0x0101


	//----- nvinfo : EIATTR_VRC_CTA_INIT_COUNT
	.align		4
        /*00a8*/ 	.byte	0x02, 0x4a
	.zero		1
	.zero		1


	//----- nvinfo : EIATTR_EXIT_INSTR_OFFSETS
	.align		4
        /*00ac*/ 	.byte	0x04, 0x1c
        /*00ae*/ 	.short	(.L_27 - .L_26)


	//   ....[0]....
.L_26:
        /*00b0*/ 	.word	0x00000080


	//   ....[1]....
        /*00b4*/ 	.word	0x00000db0


	//   ....[2]....
        /*00b8*/ 	.word	0x00000e30


	//   ....[3]....
        /*00bc*/ 	.word	0x00000e50


	//----- nvinfo : EIATTR_CRS_STACK_SIZE
	.align		4
.L_27:
        /*00c0*/ 	.byte	0x04, 0x1e
        /*00c2*/ 	.short	(.L_29 - .L_28)
.L_28:
        /*00c4*/ 	.word	0x00000000


	//----- nvinfo : EIATTR_CBANK_PARAM_SIZE
	.align		4
.L_29:
        /*00c8*/ 	.byte	0x03, 0x19
        /*00ca*/ 	.short	0x0038


	//----- nvinfo : EIATTR_PARAM_CBANK
	.align		4
        /*00cc*/ 	.byte	0x04, 0x0a
        /*00ce*/ 	.short	(.L_31 - .L_30)
	.align		4
.L_30:
        /*00d0*/ 	.word	index@(.nv.constant0._Z18kernel_updateRow16PKhS0_PiS1_S1_iiii)
        /*00d4*/ 	.short	0x0380
        /*00d6*/ 	.short	0x0038


	//----- nvinfo : EIATTR_SW_WAR
	.align		4
.L_31:
        /*00d8*/ 	.byte	0x04, 0x36
        /*00da*/ 	.short	(.L_33 - .L_32)
.L_32:
        /*00dc*/ 	.word	0x00000008
.L_33:


//--------------------- .nv.callgraph             --------------------------
	.section	.nv.callgraph,"",@"SHT_CUDA_CALLGRAPH"
	.align	4
	.sectionentsize	8
	.align		4
        /*0000*/ 	.word	0x00000000
	.align		4
        /*0004*/ 	.word	0xffffffff
	.align		4
        /*0008*/ 	.word	0x00000000
	.align		4
        /*000c*/ 	.word	0xfffffffe
	.align		4
        /*0010*/ 	.word	0x00000000
	.align		4
        /*0014*/ 	.word	0xfffffffd
	.align		4
        /*0018*/ 	.word	0x00000000
	.align		4
        /*001c*/ 	.word	0xfffffffc


//--------------------- .text._Z18kernel_updateRow16PKhS0_PiS1_S1_iiii --------------------------
	.section	.text._Z18kernel_updateRow16PKhS0_PiS1_S1_iiii,"ax",@progbits
	.align	128
        .global         _Z18kernel_updateRow16PKhS0_PiS1_S1_iiii
        .type           _Z18kernel_updateRow16PKhS0_PiS1_S1_iiii,@function
        .size           _Z18kernel_updateRow16PKhS0_PiS1_S1_iiii,(.L_x_15 - _Z18kernel_updateRow16PKhS0_PiS1_S1_iiii)
        .other          _Z18kernel_updateRow16PKhS0_PiS1_S1_iiii,@"STO_CUDA_ENTRY STV_DEFAULT"
_Z18kernel_updateRow16PKhS0_PiS1_S1_iiii:
.text._Z18kernel_updateRow16PKhS0_PiS1_S1_iiii:
[----:B------:R-:W-:Y:S01]  /*0000*/  LDC R1, c[0x0][0x37c] ;  /* 0x0000df00ff017b82 */ /* 0x000fe20000000800 */
[----:B------:R-:W0:Y:S07]  /*0010*/  S2R R13, SR_TID.X ;  /* 0x00000000000d7919 */ /* 0x000e2e0000002100 */
[----:B------:R-:W1:Y:S01]  /*0020*/  S2UR UR4, SR_CTAID.X ;  /* 0x00000000000479c3 */ /* 0x000e620000002500 */
[----:B------:R-:W2:Y:S07]  /*0030*/  LDCU UR5, c[0x0][0x3b4] ;  /* 0x00007680ff0577ac */ /* 0x000eae0008000800 */
[----:B------:R-:W1:Y:S02]  /*0040*/  LDC R9, c[0x0][0x360] ;  /* 0x0000d800ff097b82 */ /* 0x000e640000000800 */
[----:B-1----:R-:W-:-:S04]  /*0050*/  IMAD R10, R9, UR4, RZ ;  /* 0x00000004090a7c24 */ /* 0x002fc8000f8e02ff */
[----:B0-----:R-:W-:-:S05]  /*0060*/  IMAD.IADD R20, R10, 0x1, R13 ;  /* 0x000000010a147824 */ /* 0x001fca00078e020d */
[----:B--2---:R-:W-:-:S13]  /*0070*/  ISETP.GE.AND P0, PT, R20, UR5, PT ;  /* 0x0000000514007c0c */ /* 0x004fda000bf06270 */
[----:B------:R-:W-:Y:S05]  /*0080*/  @P0 EXIT ;  /* 0x000000000000094d */ /* 0x000fea0003800000 */
[----:B------:R-:W0:Y:S01]  /*0090*/  LDC R0, c[0x0][0x3a8] ;  /* 0x0000ea00ff007b82 */ /* 0x000e220000000800 */
[----:B------:R-:W-:Y:S01]  /*00a0*/  IMAD.SHL.U32 R17, R20, 0x10, RZ ;  /* 0x0000001014117824 */ /* 0x000fe200078e00ff */
[----:B------:R-:W1:Y:S01]  /*00b0*/  LDCU.64 UR6, c[0x0][0x358] ;  /* 0x00006b00ff0677ac */ /* 0x000e620008000a00 */
[----:B------:R-:W-:Y:S05]  /*00c0*/  BSSY.RECONVERGENT B0, `(.L_x_0) ;  /* 0x000001d000007945 */ /* 0x000fea0003800200 */
[----:B------:R-:W2:Y:S08]  /*00d0*/  LDC.64 R6, c[0x0][0x398] ;  /* 0x0000e600ff067b82 */ /* 0x000eb00000000a00 */
[----:B------:R-:W3:Y:S01]  /*00e0*/  LDC.64 R4, c[0x0][0x3a0] ;  /* 0x0000e800ff047b82 */ /* 0x000ee20000000a00 */
[----:B0-----:R-:W-:-:S05]  /*00f0*/  IMAD.IADD R16, R0, 0x1, -R17 ;  /* 0x0000000100107824 */ /* 0x001fca00078e0a11 */
[----:B------:R-:W-:Y:S01]  /*0100*/  VIMNMX R8, PT, PT, R16, 0x10, PT ;  /* 0x0000001010087848 */ /* 0x000fe20003fe0100 */
[----:B--2---:R-:W-:-:S03]  /*0110*/  IMAD.WIDE R6, R20, 0x4, R6 ;  /* 0x0000000414067825 */ /* 0x004fc600078e0206 */
[----:B------:R-:W-:Y:S01]  /*0120*/  ISETP.GE.AND P0, PT, R13, R8, PT ;  /* 0x000000080d00720c */ /* 0x000fe20003f06270 */
[----:B---3--:R-:W-:-:S12]  /*0130*/  IMAD.WIDE R4, R20, 0x4, R4 ;  /* 0x0000000414047825 */ /* 0x008fd800078e0204 */
[----:B-1----:R-:W-:Y:S05]  /*0140*/  @P0 BRA `(.L_x_1) ;  /* 0x0000000000500947 */ /* 0x002fea0003800000 */
[----:B------:R-:W0:Y:S01]  /*0150*/  LDC R11, c[0x0][0x3b0] ;  /* 0x0000ec00ff0b7b82 */ /* 0x000e220000000800 */
[----:B------:R-:W-:Y:S01]  /*0160*/  IMAD.SHL.U32 R12, R10, 0x40, RZ ;  /* 0x000000400a0c7824 */ /* 0x000fe200078e00ff */
[----:B------:R-:W-:-:S03]  /*0170*/  UMOV UR4, 0x400 ;  /* 0x0000040000047882 */ /* 0x000fc60000000000 */
[----:B------:R-:W-:-:S03]  /*0180*/  IMAD R12, R13, 0x44, R12 ;  /* 0x000000440d0c7824 */ /* 0x000fc600078e020c */
[----:B------:R-:W1:Y:S08]  /*0190*/  S2UR UR5, SR_CgaCtaId ;  /* 0x00000000000579c3 */ /* 0x000e700000008800 */
[----:B------:R-:W2:Y:S01]  /*01a0*/  LDC.64 R2, c[0x0][0x390] ;  /* 0x0000e400ff027b82 */ /* 0x000ea20000000a00 */
[----:B0-----:R-:W-:-:S04]  /*01b0*/  VIADD R11, R11, 0xffffffff ;  /* 0xffffffff0b0b7836 */ /* 0x001fc80000000000 */
[----:B------:R-:W-:Y:S01]  /*01c0*/  IMAD R11, R11, R0, R11 ;  /* 0x000000000b0b7224 */ /* 0x000fe200078e020b */
[----:B-1----:R-:W-:-:S04]  /*01d0*/  ULEA UR4, UR5, UR4, 0x18 ;  /* 0x0000000405047291 */ /* 0x002fc8000f8ec0ff */
[----:B------:R-:W-:Y:S02]  /*01e0*/  LEA R10, R10, R11, 0x4 ;  /* 0x0000000b0a0a7211 */ /* 0x000fe400078e20ff */
[----:B------:R-:W-:-:S03]  /*01f0*/  VIADD R12, R12, UR4 ;  /* 0x000000040c0c7c36 */ /* 0x000fc60008000000 */
[----:B------:R-:W-:-:S07]  /*0200*/  IMAD R14, R13, 0x11, R10 ;  /* 0x000000110d0e7824 */ /* 0x000fce00078e020a */
.L_x_2:
[----:B--2---:R-:W-:-:S06]  /*0210*/  IMAD.WIDE R10, R14, 0x4, R2 ;  /* 0x000000040e0a7825 */ /* 0x004fcc00078e0202 */
[----:B------:R-:W2:Y:S01]  /*0220*/  LDG.E R11, desc[UR6][R10.64] ;  /* 0x000000060a0b7981 */ /* 0x000ea2000c1e1900 */
[C---:B------:R-:W-:Y:S02]  /*0230*/  IMAD.IADD R13, R9.reuse, 0x1, R13 ;  /* 0x00000001090d7824 */ /* 0x040fe400078e020d */
[----:B------:R-:W-:-:S03]  /*0240*/  IMAD.IADD R14, R9, 0x1, R14 ;  /* 0x00000001090e7824 */ /* 0x000fc600078e020e */
[----:B------:R-:W-:Y:S01]  /*0250*/  ISETP.GE.AND P0, PT, R13, R8, PT ;  /* 0x000000080d00720c */ /* 0x000fe20003f06270 */
[----:B--2---:R0:W-:Y:S02]  /*0260*/  STS [R12], R11 ;  /* 0x0000000b0c007388 */ /* 0x0041e40000000800 */
[----:B0-----:R-:W-:-:S10]  /*0270*/  IMAD R12, R9, 0x4, R12 ;  /* 0x00000004090c7824 */ /* 0x001fd400078e020c */
[----:B------:R-:W-:Y:S05]  /*0280*/  @!P0 BRA `(.L_x_2) ;  /* 0xfffffffc00e08947 */ /* 0x000fea000383ffff */
.L_x_1:
[----:B------:R-:W-:Y:S05]  /*0290*/  BSYNC.RECONVERGENT B0 ;  /* 0x0000000000007941 */ /* 0x000fea0003800200 */
.L_x_0:
[----:B------:R-:W-:Y:S06]  /*02a0*/  BAR.SYNC.DEFER_BLOCKING 0x0 ;  /* 0x0000000000007b1d */ /* 0x000fec0000010000 */
[----:B------:R-:W0:Y:S01]  /*02b0*/  LDCU.64 UR8, c[0x0][0x380] ;  /* 0x00007000ff0877ac */ /* 0x000e220008000a00 */
[----:B------:R-:W1:Y:S01]  /*02c0*/  LDCU.64 UR10, c[0x0][0x380] ;  /* 0x00007000ff0a77ac */ /* 0x000e620008000a00 */
[----:B------:R2:W5:Y:S04]  /*02d0*/  LDG.E R15, desc[UR6][R6.64] ;  /* 0x00000006060f7981 */ /* 0x000568000c1e1900 */
[----:B------:R2:W5:Y:S01]  /*02e0*/  LDG.E R13, desc[UR6][R4.64] ;  /* 0x00000006040d7981 */ /* 0x000562000c1e1900 */
[----:B------:R-:W-:Y:S01]  /*02f0*/  ISETP.GE.AND P1, PT, R16, 0x1, PT ;  /* 0x000000011000780c */ /* 0x000fe20003f26270 */
[----:B------:R-:W-:-:S12]  /*0300*/  BSSY.RECONVERGENT B1, `(.L_x_3) ;  /* 0x00000a7000017945 */ /* 0x000fd80003800200 */
[----:B012---:R-:W-:Y:S05]  /*0310*/  @!P1 BRA `(.L_x_4) ;  /* 0x0000000800949947 */ /* 0x007fea0003800000 */
[----:B------:R-:W0:Y:S08]  /*0320*/  LDC R9, c[0x0][0x3b0] ;  /* 0x0000ec00ff097b82 */ /* 0x000e300000000800 */
[----:B------:R-:W0:Y:S08]  /*0330*/  LDC.64 R10, c[0x0][0x388] ;  /* 0x0000e200ff0a7b82 */ /* 0x000e300000000a00 */
[----:B------:R-:W1:Y:S08]  /*0340*/  S2UR UR5, SR_CgaCtaId ;  /* 0x00000000000579c3 */ /* 0x000e700000008800 */
[----:B------:R-:W2:Y:S01]  /*0350*/  LDC.64 R2, c[0x0][0x390] ;  /* 0x0000e400ff027b82 */ /* 0x000ea20000000a00 */
[----:B0-----:R-:W-:-:S04]  /*0360*/  IADD3 R10, P0, PT, R9, R10, RZ ;  /* 0x0000000a090a7210 */ /* 0x001fc80007f1e0ff */
[----:B------:R-:W-:-:S05]  /*0370*/  LEA.HI.X.SX32 R11, R9, R11, 0x1, P0 ;  /* 0x0000000b090b7211 */ /* 0x000fca00000f0eff */
[----:B------:R0:W5:Y:S01]  /*0380*/  LDG.E.U8.CONSTANT R16, desc[UR6][R10.64+-0x1] ;  /* 0xffffff060a107981 */ /* 0x000162000c1e9100 */
[----:B------:R-:W-:Y:S01]  /*0390*/  VIMNMX R8, PT, PT, R8, 0x1, !PT ;  /* 0x0000000108087848 */ /* 0x000fe20007fe0100 */
[----:B------:R-:W-:Y:S01]  /*03a0*/  UMOV UR4, 0x400 ;  /* 0x0000040000047882 */ /* 0x000fe20000000000 */
[----:B------:R-:W-:Y:S01]  /*03b0*/  BSSY.RELIABLE B0, `(.L_x_5) ;  /* 0x0000084000007945 */ /* 0x000fe20003800100 */
[----:B-1----:R-:W-:Y:S01]  /*03c0*/  ULEA UR4, UR5, UR4, 0x18 ;  /* 0x0000000405047291 */ /* 0x002fe2000f8ec0ff */
[----:B------:R-:W-:Y:S01]  /*03d0*/  MOV R18, R17 ;  /* 0x0000001100127202 */ /* 0x000fe20000000f00 */
[----:B------:R-:W-:Y:S02]  /*03e0*/  IMAD.MOV R21, RZ, RZ, -R8 ;  /* 0x000000ffff157224 */ /* 0x000fe400078e0a08 */
[----:B------:R-:W-:Y:S02]  /*03f0*/  IMAD R8, R0, R9, R9 ;  /* 0x0000000900087224 */ /* 0x000fe400078e0209 */
[----:B------:R-:W-:Y:S01]  /*0400*/  LEA R20, R20, UR4, 0x6 ;  /* 0x0000000414147c11 */ /* 0x000fe2000f8e30ff */
[----:B-----5:R-:W-:Y:S01]  /*0410*/  IMAD.MOV.U32 R22, RZ, RZ, R13 ;  /* 0x000000ffff167224 */ /* 0x020fe200078e000d */
[----:B------:R-:W-:Y:S01]  /*0420*/  ISETP.GE.AND P0, PT, R21, RZ, PT ;  /* 0x000000ff1500720c */ /* 0x000fe20003f06270 */
[----:B------:R-:W-:-:S02]  /*0430*/  IMAD.MOV.U32 R23, RZ, RZ, R15 ;  /* 0x000000ffff177224 */ /* 0x000fc400078e000f */
[----:B------:R-:W-:-:S10]  /*0440*/  IMAD.IADD R19, R17, 0x1, R8 ;  /* 0x0000000111137824 */ /* 0x000fd400078e0208 */
[----:B0-2---:R-:W-:Y:S05]  /*0450*/  @P0 BRA `(.L_x_6) ;  /* 0x0000000400e40947 */ /* 0x005fea0003800000 */
[----:B------:R-:W-:Y:S01]  /*0460*/  IMAD.MOV R8, RZ, RZ, -R21 ;  /* 0x000000ffff087224 */ /* 0x000fe200078e0a15 */
[----:B------:R-:W-:Y:S01]  /*0470*/  BSSY.RECONVERGENT B2, `(.L_x_7) ;  /* 0x000004a000027945 */ /* 0x000fe20003800200 */
[----:B------:R-:W-:-:S03]  /*0480*/  PLOP3.LUT P0, PT, PT, PT, PT, 0x80, 0x8 ;  /* 0x000000000008781c */ /* 0x000fc60003f0f070 */
[----:B------:R-:W-:-:S13]  /*0490*/  ISETP.GT.AND P2, PT, R8, 0x3, PT ;  /* 0x000000030800780c */ /* 0x000fda0003f44270 */
[----:B------:R-:W-:Y:S05]  /*04a0*/  @!P2 BRA `(.L_x_8) ;  /* 0x000000040018a947 */ /* 0x000fea0003800000 */
[----:B------:R-:W0:Y:S01]  /*04b0*/  LDC.64 R8, c[0x0][0x390] ;  /* 0x0000e400ff087b82 */ /* 0x000e220000000a00 */
[----:B------:R-:W-:Y:S01]  /*04c0*/  BSSY.RECONVERGENT B3, `(.L_x_9) ;  /* 0x0000042000037945 */ /* 0x000fe20003800200 */
[----:B------:R-:W-:-:S13]  /*04d0*/  PLOP3.LUT P0, PT, PT, PT, PT, 0x8, 0x80 ;  /* 0x000000000080781c */ /* 0x000fda0003f0e170 */
.L_x_10:
[C---:B------:R-:W-:Y:S02]  /*04e0*/  IADD3 R24, P2, PT, R18.reuse, UR8, RZ ;  /* 0x0000000812187c10 */ /* 0x040fe4000ff5e0ff */
[C---:B-1----:R-:W-:Y:S01]  /*04f0*/  IADD3 R10, PT, PT, R18.reuse, 0x1, RZ ;  /* 0x00000001120a7810 */ /* 0x042fe20007ffe0ff */
[C---:B------:R-:W-:Y:S01]  /*0500*/  VIADD R11, R18.reuse, 0x2 ;  /* 0x00000002120b7836 */ /* 0x040fe20000000000 */
[C---:B------:R-:W-:Y:S01]  /*0510*/  LEA.HI.X.SX32 R25, R18.reuse, UR9, 0x1, P2 ;  /* 0x0000000912197c11 */ /* 0x040fe200090f0eff */
[----:B------:R-:W-:Y:S01]  /*0520*/  VIADD R15, R18, 0x3 ;  /* 0x00000003120f7836 */ /* 0x000fe20000000000 */
[C---:B------:R-:W-:Y:S01]  /*0530*/  IADD3 R12, P2, PT, R10.reuse, UR8, RZ ;  /* 0x000000080a0c7c10 */ /* 0x040fe2000ff5e0ff */
[----:B------:R-:W1:Y:S04]  /*0540*/  LDS R28, [R20] ;  /* 0x00000000141c7984 */ /* 0x000e680000000800 */
[----:B------:R2:W3:Y:S01]  /*0550*/  LDG.E.U8.CONSTANT R27, desc[UR6][R24.64] ;  /* 0x00000006181b7981 */ /* 0x0004e2000c1e9100 */
[----:B------:R-:W-:-:S02]  /*0560*/  LEA.HI.X.SX32 R13, R10, UR9, 0x1, P2 ;  /* 0x000000090a0d7c11 */ /* 0x000fc400090f0eff */
[C---:B------:R-:W-:Y:S01]  /*0570*/  IADD3 R10, P2, PT, R11.reuse, UR8, RZ ;  /* 0x000000080b0a7c10 */ /* 0x040fe2000ff5e0ff */
[----:B------:R-:W4:Y:S03]  /*0580*/  LDS R26, [R20+0x4] ;  /* 0x00000400141a7984 */ /* 0x000f260000000800 */
[----:B------:R-:W-:Y:S01]  /*0590*/  LEA.HI.X.SX32 R11, R11, UR9, 0x1, P2 ;  /* 0x000000090b0b7c11 */ /* 0x000fe200090f0eff */
[----:B------:R-:W5:Y:S01]  /*05a0*/  LDG.E.U8.CONSTANT R13, desc[UR6][R12.64] ;  /* 0x000000060c0d7981 */ /* 0x000f62000c1e9100 */
[----:B------:R-:W-:-:S03]  /*05b0*/  IADD3 R14, P2, PT, R15, UR8, RZ ;  /* 0x000000080f0e7c10 */ /* 0x000fc6000ff5e0ff */
[----:B------:R0:W5:Y:S01]  /*05c0*/  LDG.E.U8.CONSTANT R29, desc[UR6][R10.64] ;  /* 0x000000060a1d7981 */ /* 0x000162000c1e9100 */
[----:B------:R-:W-:-:S03]  /*05d0*/  LEA.HI.X.SX32 R15, R15, UR9, 0x1, P2 ;  /* 0x000000090f0f7c11 */ /* 0x000fc600090f0eff */
[----:B--2---:R-:W2:Y:S04]  /*05e0*/  LDS R25, [R20+0x8] ;  /* 0x0000080014197984 */ /* 0x004ea80000000800 */
[----:B------:R4:W2:Y:S01]  /*05f0*/  LDG.E.U8.CONSTANT R15, desc[UR6][R14.64] ;  /* 0x000000060e0f7981 */ /* 0x0008a2000c1e9100 */
[----:B------:R-:W-:Y:S02]  /*0600*/  VIADD R21, R21, 0x4 ;  /* 0x0000000415157836 */ /* 0x000fe40000000000 */
[----:B0-----:R-:W-:Y:S01]  /*0610*/  IMAD.WIDE R10, R19, 0x4, R8 ;  /* 0x00000004130a7825 */ /* 0x001fe200078e0208 */
[----:B------:R0:W2:Y:S03]  /*0620*/  LDS R24, [R20+0xc] ;  /* 0x00000c0014187984 */ /* 0x0000a60000000800 */
[----:B------:R-:W-:Y:S01]  /*0630*/  VIADD R18, R18, 0x4 ;  /* 0x0000000412127836 */ /* 0x000fe20000000000 */
[----:B0-----:R-:W-:Y:S01]  /*0640*/  IADD3 R20, PT, PT, R20, 0x10, RZ ;  /* 0x0000001014147810 */ /* 0x001fe20007ffe0ff */
[----:B-1----:R-:W-:Y:S01]  /*0650*/  VIADD R12, R28, 0x1 ;  /* 0x000000011c0c7836 */ /* 0x002fe20000000000 */
[----:B----4-:R-:W-:-:S02]  /*0660*/  IADD3 R14, PT, PT, R26, 0x1, RZ ;  /* 0x000000011a0e7810 */ /* 0x010fc40007ffe0ff */
[-C--:B---3--:R-:W-:Y:S02]  /*0670*/  ISETP.NE.AND P2, PT, R27, R16.reuse, PT ;  /* 0x000000101b00720c */ /* 0x088fe40003f45270 */
[----:B-----5:R-:W-:Y:S01]  /*0680*/  ISETP.NE.AND P3, PT, R13, R16, PT ;  /* 0x000000100d00720c */ /* 0x020fe20003f65270 */
[----:B------:R-:W-:-:S10]  /*0690*/  VIADD R13, R19, 0x1 ;  /* 0x00000001130d7836 */ /* 0x000fd40000000000 */
[----:B------:R-:W-:Y:S01]  /*06a0*/  @P2 VIADD R12, R28, 0xffffffff ;  /* 0xffffffff1c0c2836 */ /* 0x000fe20000000000 */
[----:B------:R-:W-:-:S04]  /*06b0*/  ISETP.NE.AND P2, PT, R29, R16, PT ;  /* 0x000000101d00720c */ /* 0x000fc80003f45270 */
[----:B------:R-:W-:Y:S01]  /*06c0*/  VIMNMX3.RELU R27, R23, R12, R22, !PT ;  /* 0x0000000c171b720f */ /* 0x000fe20007801116 */
[----:B------:R-:W-:Y:S02]  /*06d0*/  VIADD R12, R12, 0xffffffff ;  /* 0xffffffff0c0c7836 */ /* 0x000fe40000000000 */
[----:B------:R-:W-:Y:S01]  /*06e0*/  @P3 VIADD R14, R26, 0xffffffff ;  /* 0xffffffff1a0e3836 */ /* 0x000fe20000000000 */
[----:B--2---:R-:W-:Y:S01]  /*06f0*/  ISETP.NE.AND P3, PT, R15, R16, PT ;  /* 0x000000100f00720c */ /* 0x004fe20003f65270 */
[----:B------:R0:W-:Y:S01]  /*0700*/  STG.E desc[UR6][R10.64], R27 ;  /* 0x0000001b0a007986 */ /* 0x0001e2000c101906 */
[--C-:B------:R-:W-:Y:S01]  /*0710*/  VIADDMNMX R23, R23, 0xffffffff, R12.reuse, !PT ;  /* 0xffffffff17177846 */ /* 0x100fe2000780010c */
[C---:B------:R-:W-:Y:S01]  /*0720*/  VIADD R15, R25.reuse, 0x1 ;  /* 0x00000001190f7836 */ /* 0x040fe20000000000 */
[----:B------:R-:W-:Y:S01]  /*0730*/  VIADDMNMX R26, R22, 0xffffffff, R12, !PT ;  /* 0xffffffff161a7846 */ /* 0x000fe2000780010c */
[----:B------:R-:W-:Y:S01]  /*0740*/  @P2 VIADD R15, R25, 0xffffffff ;  /* 0xffffffff190f2836 */ /* 0x000fe20000000000 */
[----:B------:R-:W-:Y:S01]  /*0750*/  IADD3 R25, PT, PT, R19, 0x2, RZ ;  /* 0x0000000213197810 */ /* 0x000fe20007ffe0ff */
[----:B------:R-:W-:Y:S01]  /*0760*/  VIADD R22, R24, 0x1 ;  /* 0x0000000118167836 */ /* 0x000fe20000000000 */
[----:B------:R-:W-:Y:S01]  /*0770*/  ISETP.GE.AND P2, PT, R21, -0x3, PT ;  /* 0xfffffffd1500780c */ /* 0x000fe20003f46270 */
[----:B------:R-:W-:Y:S01]  /*0780*/  IMAD.WIDE R12, R13, 0x4, R8 ;  /* 0x000000040d0c7825 */ /* 0x000fe200078e0208 */
[----:B0-----:R-:W-:-:S03]  /*0790*/  IADD3 R11, PT, PT, R14, -0x1, RZ ;  /* 0xffffffff0e0b7810 */ /* 0x001fc60007ffe0ff */
[----:B------:R-:W-:Y:S01]  /*07a0*/  @P3 VIADD R22, R24, 0xffffffff ;  /* 0xffffffff18163836 */ /* 0x000fe20000000000 */
[----:B------:R-:W-:Y:S01]  /*07b0*/  VIMNMX3.RELU R27, R23, R14, R26, !PT ;  /* 0x0000000e171b720f */ /* 0x000fe2000780111a */
[----:B------:R-:W-:Y:S01]  /*07c0*/  VIADD R14, R15, 0xffffffff ;  /* 0xffffffff0f0e7836 */ /* 0x000fe20000000000 */
[--C-:B------:R-:W-:Y:S02]  /*07d0*/  VIADDMNMX R10, R23, 0xffffffff, R11.reuse, !PT ;  /* 0xffffffff170a7846 */ /* 0x100fe4000780010b */
[----:B------:R-:W-:Y:S01]  /*07e0*/  VIADDMNMX R11, R26, 0xffffffff, R11, !PT ;  /* 0xffffffff1a0b7846 */ /* 0x000fe2000780010b */
[----:B------:R-:W-:Y:S01]  /*07f0*/  VIADD R26, R19, 0x3 ;  /* 0x00000003131a7836 */ /* 0x000fe20000000000 */
[C-C-:B------:R-:W-:Y:S01]  /*0800*/  VIADDMNMX R23, R10.reuse, 0xffffffff, R14.reuse, !PT ;  /* 0xffffffff0a177846 */ /* 0x140fe2000780010e */
[----:B------:R1:W-:Y:S01]  /*0810*/  STG.E desc[UR6][R12.64], R27 ;  /* 0x0000001b0c007986 */ /* 0x0003e2000c101906 */
[----:B------:R-:W-:Y:S01]  /*0820*/  VIADDMNMX R24, R11, 0xffffffff, R14, !PT ;  /* 0xffffffff0b187846 */ /* 0x000fe2000780010e */
[----:B------:R-:W-:Y:S01]  /*0830*/  VIADD R19, R19, 0x4 ;  /* 0x0000000413137836 */ /* 0x000fe20000000000 */
[----:B------:R-:W-:Y:S01]  /*0840*/  VIMNMX3.RELU R29, R10, R15, R11, !PT ;  /* 0x0000000f0a1d720f */ /* 0x000fe2000780110b */
[----:B------:R-:W-:Y:S01]  /*0850*/  IMAD.WIDE R10, R25, 0x4, R8 ;  /* 0x00000004190a7825 */ /* 0x000fe200078e0208 */
[----:B------:R-:W-:-:S03]  /*0860*/  VIMNMX3.RELU R25, R23, R22, R24, !PT ;  /* 0x000000161719720f */ /* 0x000fc60007801118 */
[----:B------:R-:W-:Y:S01]  /*0870*/  IMAD.WIDE R14, R26, 0x4, R8 ;  /* 0x000000041a0e7825 */ /* 0x000fe200078e0208 */
[----:B------:R1:W-:Y:S03]  /*0880*/  STG.E desc[UR6][R10.64], R29 ;  /* 0x0000001d0a007986 */ /* 0x0003e6000c101906 */
[----:B------:R-:W-:Y:S01]  /*0890*/  VIADD R22, R22, 0xffffffff ;  /* 0xffffffff16167836 */ /* 0x000fe20000000000 */
[----:B------:R1:W-:Y:S04]  /*08a0*/  STG.E desc[UR6][R14.64], R25 ;  /* 0x000000190e007986 */ /* 0x0003e8000c101906 */
[--C-:B------:R-:W-:Y:S02]  /*08b0*/  VIADDMNMX R23, R23, 0xffffffff, R22.reuse, !PT ;  /* 0xffffffff17177846 */ /* 0x100fe40007800116 */
[----:B------:R-:W-:Y:S01]  /*08c0*/  VIADDMNMX R22, R24, 0xffffffff, R22, !PT ;  /* 0xffffffff18167846 */ /* 0x000fe20007800116 */
[----:B------:R-:W-:Y:S06]  /*08d0*/  @!P2 BRA `(.L_x_10) ;  /* 0xfffffffc0000a947 */ /* 0x000fec000383ffff */
[----:B------:R-:W-:Y:S05]  /*08e0*/  BSYNC.RECONVERGENT B3 ;  /* 0x0000000000037941 */ /* 0x000fea0003800200 */
.L_x_9:
[----:B-1----:R-:W-:Y:S02]  /*08f0*/  IMAD.MOV.U32 R15, RZ, RZ, R23 ;  /* 0x000000ffff0f7224 */ /* 0x002fe400078e0017 */
[----:B------:R-:W-:-:S07]  /*0900*/  IMAD.MOV.U32 R13, RZ, RZ, R22 ;  /* 0x000000ffff0d7224 */ /* 0x000fce00078e0016 */
.L_x_8:
[----:B------:R-:W-:Y:S05]  /*0910*/  BSYNC.RECONVERGENT B2 ;  /* 0x0000000000027941 */ /* 0x000fea0003800200 */
.L_x_7:
[----:B------:R-:W-:Y:S01]  /*0920*/  IMAD.MOV R8, RZ, RZ, -R21 ;  /* 0x000000ffff087224 */ /* 0x000fe200078e0a15 */
[----:B------:R-:W-:Y:S04]  /*0930*/  BSSY.RECONVERGENT B2, `(.L_x_11) ;  /* 0x0000028000027945 */ /* 0x000fe80003800200 */
[----:B------:R-:W-:-:S13]  /*0940*/  ISETP.GT.AND P2, PT, R8, 0x1, PT ;  /* 0x000000010800780c */ /* 0x000fda0003f44270 */
[----:B------:R-:W-:Y:S05]  /*0950*/  @!P2 BRA `(.L_x_12) ;  /* 0x000000000094a947 */ /* 0x000fea0003800000 */
[----:B------:R-:W0:Y:S01]  /*0960*/  LDCU.64 UR4, c[0x0][0x380] ;  /* 0x00007000ff0477ac */ /* 0x000e220008000a00 */
[C---:B------:R-:W-:Y:S01]  /*0970*/  IADD3 R8, PT, PT, R18.reuse, 0x1, RZ ;  /* 0x0000000112087810 */ /* 0x040fe20007ffe0ff */
[----:B------:R-:W1:Y:S04]  /*0980*/  LDS R14, [R20] ;  /* 0x00000000140e7984 */ /* 0x000e680000000800 */
[----:B------:R2:W3:Y:S01]  /*0990*/  LDS R24, [R20+0x4] ;  /* 0x0000040014187984 */ /* 0x0004e20000000800 */
[----:B0-----:R-:W-:-:S04]  /*09a0*/  IADD3 R12, P0, PT, R18, UR4, RZ ;  /* 0x00000004120c7c10 */ /* 0x001fc8000ff1e0ff */
[----:B------:R-:W-:Y:S02]  /*09b0*/  LEA.HI.X.SX32 R13, R18, UR5, 0x1, P0 ;  /* 0x00000005120d7c11 */ /* 0x000fe400080f0eff */
[----:B------:R-:W-:-:S04]  /*09c0*/  IADD3 R10, P0, PT, R8, UR4, RZ ;  /* 0x00000004080a7c10 */ /* 0x000fc8000ff1e0ff */
[----:B------:R-:W4:Y:S01]  /*09d0*/  LDG.E.U8.CONSTANT R13, desc[UR6][R12.64] ;  /* 0x000000060c0d7981 */ /* 0x000f22000c1e9100 */
[----:B------:R-:W-:Y:S02]  /*09e0*/  LEA.HI.X.SX32 R11, R8, UR5, 0x1, P0 ;  /* 0x00000005080b7c11 */ /* 0x000fe400080f0eff */
[----:B------:R-:W0:Y:S04]  /*09f0*/  LDC.64 R8, c[0x0][0x390] ;  /* 0x0000e400ff087b82 */ /* 0x000e280000000a00 */
[----:B------:R-:W5:Y:S01]  /*0a00*/  LDG.E.U8.CONSTANT R11, desc[UR6][R10.64] ;  /* 0x000000060a0b7981 */ /* 0x000f62000c1e9100 */
[----:B------:R-:W-:Y:S01]  /*0a10*/  IADD3 R25, PT, PT, R19, 0x1, RZ ;  /* 0x0000000113197810 */ /* 0x000fe20007ffe0ff */
[----:B------:R-:W-:Y:S02]  /*0a20*/  VIADD R21, R21, 0x2 ;  /* 0x0000000215157836 */ /* 0x000fe40000000000 */
[----:B--2---:R-:W-:-:S02]  /*0a30*/  VIADD R20, R20, 0x8 ;  /* 0x0000000814147836 */ /* 0x004fc40000000000 */
[----:B------:R-:W-:Y:S02]  /*0a40*/  VIADD R18, R18, 0x2 ;  /* 0x0000000212127836 */ /* 0x000fe40000000000 */
[----:B-1----:R-:W-:Y:S01]  /*0a50*/  VIADD R15, R14, 0x1 ;  /* 0x000000010e0f7836 */ /* 0x002fe20000000000 */
[-C--:B----4-:R-:W-:Y:S02]  /*0a60*/  ISETP.NE.AND P0, PT, R13, R16.reuse, PT ;  /* 0x000000100d00720c */ /* 0x090fe40003f05270 */
[----:B-----5:R-:W-:Y:S01]  /*0a70*/  ISETP.NE.AND P2, PT, R11, R16, PT ;  /* 0x000000100b00720c */ /* 0x020fe20003f45270 */
[----:B0-----:R-:W-:-:S04]  /*0a80*/  IMAD.WIDE R10, R25, 0x4, R8 ;  /* 0x00000004190a7825 */ /* 0x001fc800078e0208 */
[C---:B------:R-:W-:Y:S01]  /*0a90*/  IMAD.WIDE R8, R19.reuse, 0x4, R8 ;  /* 0x0000000413087825 */ /* 0x040fe200078e0208 */
[----:B------:R-:W-:-:S05]  /*0aa0*/  IADD3 R19, PT, PT, R19, 0x2, RZ ;  /* 0x0000000213137810 */ /* 0x000fca0007ffe0ff */
[----:B------:R-:W-:Y:S01]  /*0ab0*/  @P0 VIADD R15, R14, 0xffffffff ;  /* 0xffffffff0e0f0836 */ /* 0x000fe20000000000 */
[----:B------:R-:W-:Y:S01]  /*0ac0*/  PLOP3.LUT P0, PT, PT, PT, PT, 0x8, 0x80 ;  /* 0x000000000080781c */ /* 0x000fe20003f0e170 */
[C---:B---3--:R-:W-:Y:S02]  /*0ad0*/  VIADD R14, R24.reuse, 0x1 ;  /* 0x00000001180e7836 */ /* 0x048fe40000000000 */
[----:B------:R-:W-:Y:S02]  /*0ae0*/  VIADD R13, R15, 0xffffffff ;  /* 0xffffffff0f0d7836 */ /* 0x000fe40000000000 */
[----:B------:R-:W-:-:S03]  /*0af0*/  @P2 VIADD R14, R24, 0xffffffff ;  /* 0xffffffff180e2836 */ /* 0x000fc60000000000 */
[C-C-:B------:R-:W-:Y:S02]  /*0b00*/  VIADDMNMX R12, R23.reuse, 0xffffffff, R13.reuse, !PT ;  /* 0xffffffff170c7846 */ /* 0x140fe4000780010d */
[----:B------:R-:W-:Y:S02]  /*0b10*/  VIADDMNMX R13, R22, 0xffffffff, R13, !PT ;  /* 0xffffffff160d7846 */ /* 0x000fe4000780010d */
[----:B------:R-:W-:Y:S02]  /*0b20*/  VIMNMX3.RELU R23, R23, R15, R22, !PT ;  /* 0x0000000f1717720f */ /* 0x000fe40007801116 */
[----:B------:R-:W-:Y:S01]  /*0b30*/  VIMNMX3.RELU R25, R12, R14, R13, !PT ;  /* 0x0000000e0c19720f */ /* 0x000fe2000780110d */
[----:B------:R-:W-:Y:S02]  /*0b40*/  VIADD R14, R14, 0xffffffff ;  /* 0xffffffff0e0e7836 */ /* 0x000fe40000000000 */
[----:B------:R0:W-:Y:S03]  /*0b50*/  STG.E desc[UR6][R8.64], R23 ;  /* 0x0000001708007986 */ /* 0x0001e6000c101906 */
[--C-:B------:R-:W-:Y:S01]  /*0b60*/  VIADDMNMX R15, R12, 0xffffffff, R14.reuse, !PT ;  /* 0xffffffff0c0f7846 */ /* 0x100fe2000780010e */
[----:B------:R1:W-:Y:S01]  /*0b70*/  STG.E desc[UR6][R10.64], R25 ;  /* 0x000000190a007986 */ /* 0x0003e2000c101906 */
[----:B------:R-:W-:-:S05]  /*0b80*/  VIADDMNMX R13, R13, 0xffffffff, R14, !PT ;  /* 0xffffffff0d0d7846 */ /* 0x000fca000780010e */
[----:B------:R-:W-:Y:S02]  /*0b90*/  IMAD.MOV.U32 R22, RZ, RZ, R13 ;  /* 0x000000ffff167224 */ /* 0x000fe400078e000d */
[----:B0-----:R-:W-:-:S07]  /*0ba0*/  IMAD.MOV.U32 R23, RZ, RZ, R15 ;  /* 0x000000ffff177224 */ /* 0x001fce00078e000f */
.L_x_12:
[----:B------:R-:W-:Y:S05]  /*0bb0*/  BSYNC.RECONVERGENT B2 ;  /* 0x0000000000027941 */ /* 0x000fea0003800200 */
.L_x_11:
[----:B------:R-:W-:-:S13]  /*0bc0*/  ISETP.NE.OR P0, PT, R21, RZ, P0 ;  /* 0x000000ff1500720c */ /* 0x000fda0000705670 */
[----:B------:R-:W-:Y:S05]  /*0bd0*/  @!P0 BREAK.RELIABLE B0 ;  /* 0x0000000000008942 */ /* 0x000fea0003800100 */
[----:B------:R-:W-:Y:S05]  /*0be0*/  @!P0 BRA `(.L_x_4) ;  /* 0x0000000000608947 */ /* 0x000fea0003800000 */
.L_x_6:
[----:B------:R-:W-:Y:S05]  /*0bf0*/  BSYNC.RELIABLE B0 ;  /* 0x0000000000007941 */ /* 0x000fea0003800100 */
.L_x_5:
[----:B------:R-:W-:Y:S01]  /*0c00*/  BSSY.RECONVERGENT B0, `(.L_x_4) ;  /* 0x0000016000007945 */ /* 0x000fe20003800200 */
.L_x_13:
[C---:B-1----:R-:W-:Y:S01]  /*0c10*/  IADD3 R10, P0, PT, R18.reuse, UR10, RZ ;  /* 0x0000000a120a7c10 */ /* 0x042fe2000ff1e0ff */
[----:B0-----:R0:W1:Y:S03]  /*0c20*/  LDS R8, [R20] ;  /* 0x0000000014087984 */ /* 0x0010660000000800 */
[----:B------:R-:W-:-:S06]  /*0c30*/  LEA.HI.X.SX32 R11, R18, UR11, 0x1, P0 ;  /* 0x0000000b120b7c11 */ /* 0x000fcc00080f0eff */
[----:B------:R-:W2:Y:S01]  /*0c40*/  LDG.E.U8.CONSTANT R11, desc[UR6][R10.64] ;  /* 0x000000060a0b7981 */ /* 0x000ea2000c1e9100 */
[----:B------:R-:W-:Y:S01]  /*0c50*/  VIADD R21, R21, 0x1 ;  /* 0x0000000115157836 */ /* 0x000fe20000000000 */
[----:B------:R-:W-:Y:S01]  /*0c60*/  IADD3 R18, PT, PT, R18, 0x1, RZ ;  /* 0x0000000112127810 */ /* 0x000fe20007ffe0ff */
[----:B0-----:R-:W-:Y:S02]  /*0c70*/  VIADD R20, R20, 0x4 ;  /* 0x0000000414147836 */ /* 0x001fe40000000000 */
[----:B-1----:R-:W-:Y:S01]  /*0c80*/  VIADD R12, R8, 0x1 ;  /* 0x00000001080c7836 */ /* 0x002fe20000000000 */
[----:B--2---:R-:W-:-:S13]  /*0c90*/  ISETP.NE.AND P0, PT, R11, R16, PT ;  /* 0x000000100b00720c */ /* 0x004fda0003f05270 */
[----:B------:R-:W-:Y:S01]  /*0ca0*/  @P0 IADD3 R12, PT, PT, R8, -0x1, RZ ;  /* 0xffffffff080c0810 */ /* 0x000fe20007ffe0ff */
[----:B------:R-:W-:Y:S01]  /*0cb0*/  IMAD.WIDE R8, R19, 0x4, R2 ;  /* 0x0000000413087825 */ /* 0x000fe200078e0202 */
[----:B------:R-:W-:Y:S02]  /*0cc0*/  ISETP.NE.AND P0, PT, R21, RZ, PT ;  /* 0x000000ff1500720c */ /* 0x000fe40003f05270 */
[----:B------:R-:W-:Y:S01]  /*0cd0*/  VIMNMX3.RELU R25, R23, R12, R22, !PT ;  /* 0x0000000c1719720f */ /* 0x000fe20007801116 */
[----:B------:R-:W-:Y:S02]  /*0ce0*/  VIADD R12, R12, 0xffffffff ;  /* 0xffffffff0c0c7836 */ /* 0x000fe40000000000 */
[----:B------:R-:W-:Y:S02]  /*0cf0*/  VIADD R19, R19, 0x1 ;  /* 0x0000000113137836 */ /* 0x000fe40000000000 */
[----:B------:R0:W-:Y:S01]  /*0d00*/  STG.E desc[UR6][R8.64], R25 ;  /* 0x0000001908007986 */ /* 0x0001e2000c101906 */
[----:B------:R-:W-:-:S02]  /*0d10*/  VIADDMNMX R15, R23, 0xffffffff, R12, !PT ;  /* 0xffffffff170f7846 */ /* 0x000fc4000780010c */
[----:B------:R-:W-:-:S03]  /*0d20*/  VIADDMNMX R13, R22, 0xffffffff, R12, !PT ;  /* 0xffffffff160d7846 */ /* 0x000fc6000780010c */
[----:B------:R-:W-:Y:S02]  /*0d30*/  IMAD.MOV.U32 R23, RZ, RZ, R15 ;  /* 0x000000ffff177224 */ /* 0x000fe400078e000f */
[----:B------:R-:W-:Y:S01]  /*0d40*/  IMAD.MOV.U32 R22, RZ, RZ, R13 ;  /* 0x000000ffff167224 */ /* 0x000fe200078e000d */
[----:B------:R-:W-:Y:S06]  /*0d50*/  @P0 BRA `(.L_x_13) ;  /* 0xfffffffc00ac0947 */ /* 0x000fec000383ffff */
[----:B------:R-:W-:Y:S05]  /*0d60*/  BSYNC.RECONVERGENT B0 ;  /* 0x0000000000007941 */ /* 0x000fea0003800200 */
.L_x_4:
[----:B------:R-:W-:Y:S05]  /*0d70*/  BSYNC.RECONVERGENT B1 ;  /* 0x0000000000017941 */ /* 0x000fea0003800200 */
.L_x_3:
[----:B------:R-:W-:Y:S05]  /*0d80*/  WARPSYNC.ALL ;  /* 0x0000000000007948 */ /* 0x000fea0003800000 */
[----:B-----5:R2:W-:Y:S04]  /*0d90*/  STG.E desc[UR6][R6.64], R15 ;  /* 0x0000000f06007986 */ /* 0x0205e8000c101906 */
[----:B------:R2:W-:Y:S01]  /*0da0*/  STG.E desc[UR6][R4.64], R13 ;  /* 0x0000000d04007986 */ /* 0x0005e2000c101906 */
[----:B------:R-:W-:Y:S05]  /*0db0*/  @!P1 EXIT ;  /* 0x000000000000994d */ /* 0x000fea0003800000 */
[----:B--2---:R-:W2:Y:S08]  /*0dc0*/  LDC R5, c[0x0][0x3b0] ;  /* 0x0000ec00ff057b82 */ /* 0x004eb00000000800 */
[----:B------:R-:W3:Y:S01]  /*0dd0*/  LDC.64 R2, c[0x0][0x390] ;  /* 0x0000e400ff027b82 */ /* 0x000ee20000000a00 */
[----:B--2---:R-:W-:-:S04]  /*0de0*/  IMAD R0, R0, R5, R5 ;  /* 0x0000000500007224 */ /* 0x004fc800078e0205 */
[----:B------:R-:W-:-:S04]  /*0df0*/  IMAD.IADD R17, R17, 0x1, R0 ;  /* 0x0000000111117824 */ /* 0x000fc800078e0200 */
[----:B---3--:R-:W-:-:S05]  /*0e00*/  IMAD.WIDE R2, R17, 0x4, R2 ;  /* 0x0000000411027825 */ /* 0x008fca00078e0202 */
[----:B------:R-:W2:Y:S02]  /*0e10*/  LDG.E R0, desc[UR6][R2.64] ;  /* 0x0000000602007981 */ /* 0x000ea4000c1e1900 */
[----:B--2---:R-:W-:-:S13]  /*0e20*/  ISETP.GE.AND P0, PT, R13, R0, PT ;  /* 0x000000000d00720c */ /* 0x004fda0003f06270 */
[----:B------:R-:W-:Y:S05]  /*0e30*/  @!P0 EXIT ;  /* 0x000000000000894d */ /* 0x000fea0003800000 */
[----:B------:R-:W-:Y:S01]  /*0e40*/  STG.E desc[UR6][R2.64], R13 ;  /* 0x0000000d02007986 */ /* 0x000fe2000c101906 */
[----:B------:R-:W-:Y:S05]  /*0e50*/  EXIT ;  /* 0x000000000000794d */ /* 0x000fea0003800000 */
.L_x_14:
[----:B------:R-:W-:-:S00]  /*0e60*/  BRA `(.L_x_14) ;  /* 0xfffffffc00fc7947 */ /* 0x000fc0000383ffff */
[----:B------:R-:W-:-:S00]  /*0e70*/  NOP ;  /* 0x0000000000007918 */ /* 0x000fc00000000000 */
        /* <DEDUP_REMOVED lines=8> */
.L_x_15:


//--------------------- .nv.shared._Z18kernel_updateRow16PKhS0_PiS1_S1_iiii --------------------------
	.section	.nv.shared._Z18kernel_updateRow16PKhS0_PiS1_S1_iiii,"aw",@nobits
	.sectionflags	@""
	.align	16
	.zero		1024


//--------------------- .nv.shared.reserved.0     --------------------------
	.section	.nv.shared.reserved.0,"aw",@nobits
	.weak		__nv_reservedSMEM_offset_0_alias
	.size		__nv_reservedSMEM_offset_0_alias, 0, 64
	.other		__nv_reservedSMEM_offset_0_alias,@"STO_CUDA_RESERVED_SHARED STV_DEFAULT"
__nv_reservedSMEM_offset_0_alias:
	.zero		0
	.zero		64


//--------------------- .nv.constant0._Z18kernel_updateRow16PKhS0_PiS1_S1_iiii --------------------------
	.section	.nv.constant0._Z18kernel_updateRow16PKhS0_PiS1_S1_iiii,"a",@progbits
	.sectionflags	@""
	.align	4
.nv.constant0._Z18kernel_updateRow16PKhS0_PiS1_S1_iiii:
	.zero		952


//--------------------- SYMBOLS --------------------------

	.type		.nv.reservedSmem.offset0,@object
	.size		.nv.reservedSmem.offset0,0x4
	.type		.nv.reservedSmem.cap,@object
	.size		.nv.reservedSmem.cap,0x4
